//
// Generated by NVIDIA NVVM Compiler
//
// Compiler Build ID: CL-36424714
// Cuda compilation tools, release 13.0, V13.0.88
// Based on NVVM 20.0.0
//

.version 9.0
.target sm_100
.address_size 64

	// .globl	_Z20countWordOccurrencesPKcS0_Pii

.visible .entry _Z20countWordOccurrencesPKcS0_Pii(
	.param .u64 .ptr .align 1 _Z20countWordOccurrencesPKcS0_Pii_param_0,
	.param .u64 .ptr .align 1 _Z20countWordOccurrencesPKcS0_Pii_param_1,
	.param .u64 .ptr .align 1 _Z20countWordOccurrencesPKcS0_Pii_param_2,
	.param .u32 _Z20countWordOccurrencesPKcS0_Pii_param_3
)
{
	.reg .pred 	%p<5>;
	.reg .b16 	%rs<3>;
	.reg .b32 	%r<12>;
	.reg .b64 	%rd<11>;

	ld.param.u64 	%rd3, [_Z20countWordOccurrencesPKcS0_Pii_param_0];
	ld.param.u64 	%rd4, [_Z20countWordOccurrencesPKcS0_Pii_param_1];
	ld.param.u64 	%rd5, [_Z20countWordOccurrencesPKcS0_Pii_param_2];
	ld.param.u32 	%r4, [_Z20countWordOccurrencesPKcS0_Pii_param_3];
	mov.u32 	%r5, %ctaid.x;
	mov.u32 	%r6, %ntid.x;
	mov.u32 	%r7, %tid.x;
	mad.lo.s32 	%r1, %r5, %r6, %r7;
	setp.ge.s32 	%p1, %r1, %r4;
	@%p1 bra 	$L__BB0_6;
	setp.lt.s32 	%p2, %r4, 1;
	@%p2 bra 	$L__BB0_5;
	cvta.to.global.u64 	%rd1, %rd3;
	cvta.to.global.u64 	%rd2, %rd4;
	mov.b32 	%r11, 0;
	bra.uni 	$L__BB0_4;
$L__BB0_3:
	add.s32 	%r11, %r11, 1;
	setp.eq.s32 	%p4, %r11, %r4;
	@%p4 bra 	$L__BB0_5;
$L__BB0_4:
	add.s32 	%r9, %r11, %r1;
	cvt.s64.s32 	%rd6, %r9;
	add.s64 	%rd7, %rd1, %rd6;
	ld.global.u8 	%rs1, [%rd7];
	cvt.u64.u32 	%rd8, %r11;
	add.s64 	%rd9, %rd2, %rd8;
	ld.global.u8 	%rs2, [%rd9];
	setp.eq.s16 	%p3, %rs1, %rs2;
	@%p3 bra 	$L__BB0_3;
	bra.uni 	$L__BB0_6;
$L__BB0_5:
	cvta.to.global.u64 	%rd10, %rd5;
	atom.global.add.u32 	%r10, [%rd10], 1;
$L__BB0_6:
	ret;

}


// ===== COMPILED SASS (sm_100) =====

	.target	sm_100

	.elftype	@"ET_EXEC"


//--------------------- .note.nv.tkinfo           --------------------------
	.section	.note.nv.tkinfo,"",@"SHT_NOTE"
	.sectionflags	@"SHF_NOTE_NV_TKINFO"
	.tkinfo
        /*0018*/ 	.word	0x00000002
        /*0030*/ 	.string	""
        /*0030*/ 	.string	"ptxas"
        /*0030*/ 	.string	"Cuda compilation tools, release 13.0, V13.0.88"
        /*0030*/ 	.string	"Build cuda_13.0.r13.0/compiler.36424714_0"
        /*0030*/ 	.string	"-arch sm_100 -m 64 "



//--------------------- .note.nv.cuinfo           --------------------------
	.section	.note.nv.cuinfo,"",@"SHT_NOTE"
	.sectionflags	@"SHF_NOTE_NV_CUINFO"
        /*0018*/ 	.short	0x0002
        /*001a*/ 	.short	0x0064
        /*001c*/ 	.short	0x0082
	.zero		2


//--------------------- .nv.info                  --------------------------
	.section	.nv.info,"",@"SHT_CUDA_INFO"
	.align	4


	//----- nvinfo : EIATTR_REGCOUNT
	.align		4
        /*0000*/ 	.byte	0x04, 0x2f
        /*0002*/ 	.short	(.L_1 - .L_0)
	.align		4
.L_0:
        /*0004*/ 	.word	index@(_Z20countWordOccurrencesPKcS0_Pii)
        /*0008*/ 	.word	0x00000008


	//----- nvinfo : EIATTR_FRAME_SIZE
	.align		4
.L_1:
        /*000c*/ 	.byte	0x04, 0x11
        /*000e*/ 	.short	(.L_3 - .L_2)
	.align		4
.L_2:
        /*0010*/ 	.word	index@(_Z20countWordOccurrencesPKcS0_Pii)
        /*0014*/ 	.word	0x00000000


	//----- nvinfo : EIATTR_MIN_STACK_SIZE
	.align		4
.L_3:
        /*0018*/ 	.byte	0x04, 0x12
        /*001a*/ 	.short	(.L_5 - .L_4)
	.align		4
.L_4:
        /*001c*/ 	.word	index@(_Z20countWordOccurrencesPKcS0_Pii)
        /*0020*/ 	.word	0x00000000
.L_5:


//--------------------- .nv.compat                --------------------------
	.section	.nv.compat,"",@"SHT_CUDA_COMPAT_INFO"
	.align	4
        /*0000*/ 	.byte	0x02, 0x09, 0x00, 0x00, 0x02, 0x02, 0x01, 0x00, 0x02, 0x05, 0x05, 0x00, 0x03, 0x07, 0x01, 0x01
        /*0010*/ 	.byte	0x02, 0x03, 0x00, 0x00, 0x02, 0x06, 0x01, 0x00, 0x04, 0x0b, 0x08, 0x00, 0x09, 0x00, 0x00, 0x00
        /*0020*/ 	.byte	0x00, 0x00, 0x00, 0x00


//--------------------- .nv.info._Z20countWordOccurrencesPKcS0_Pii --------------------------
	.section	.nv.info._Z20countWordOccurrencesPKcS0_Pii,"",@"SHT_CUDA_INFO"
	.sectionflags	@""
	.align	4


	//----- nvinfo : EIATTR_CUDA_API_VERSION
	.align		4
        /*0000*/ 	.byte	0x04, 0x37
        /*0002*/ 	.short	(.L_7 - .L_6)
.L_6:
        /*0004*/ 	.word	0x00000082


	//----- nvinfo : EIATTR_KPARAM_INFO
	.align		4
.L_7:
        /*0008*/ 	.byte	0x04, 0x17
        /*000a*/ 	.short	(.L_9 - .L_8)
.L_8:
        /*000c*/ 	.word	0x00000000
        /*0010*/ 	.short	0x0003
        /*0012*/ 	.short	0x0018
        /*0014*/ 	.byte	0x00, 0xf0, 0x11, 0x00


	//----- nvinfo : EIATTR_KPARAM_INFO
	.align		4
.L_9:
        /*0018*/ 	.byte	0x04, 0x17
        /*001a*/ 	.short	(.L_11 - .L_10)
.L_10:
        /*001c*/ 	.word	0x00000000
        /*0020*/ 	.short	0x0002
        /*0022*/ 	.short	0x0010
        /*0024*/ 	.byte	0x00, 0xf5, 0x21, 0x00


	//----- nvinfo : EIATTR_KPARAM_INFO
	.align		4
.L_11:
        /*0028*/ 	.byte	0x04, 0x17
        /*002a*/ 	.short	(.L_13 - .L_12)
.L_12:
        /*002c*/ 	.word	0x00000000
        /*0030*/ 	.short	0x0001
        /*0032*/ 	.short	0x0008
        /*0034*/ 	.byte	0x00, 0xf5, 0x21, 0x00


	//----- nvinfo : EIATTR_KPARAM_INFO
	.align		4
.L_13:
        /*0038*/ 	.byte	0x04, 0x17
        /*003a*/ 	.short	(.L_15 - .L_14)
.L_14:
        /*003c*/ 	.word	0x00000000
        /*0040*/ 	.short	0x0000
        /*0042*/ 	.short	0x0000
        /*0044*/ 	.byte	0x00, 0xf5, 0x21, 0x00


	//----- nvinfo : EIATTR_SPARSE_MMA_MASK
	.align		4
.L_15:
        /*0048*/ 	.byte	0x03, 0x50
        /*004a*/ 	.short	0x0000


	//----- nvinfo : EIATTR_MAXREG_COUNT
	.align		4
        /*004c*/ 	.byte	0x03, 0x1b
        /*004e*/ 	.short	0x00ff


	//----- nvinfo : EIATTR_MERCURY_ISA_VERSION
	.align		4
        /*0050*/ 	.byte	0x03, 0x5f
        /*0052*/ 	.short	0x0101


	//----- nvinfo : EIATTR_INT_WARP_WIDE_INSTR_OFFSETS
	.align		4
        /*0054*/ 	.byte	0x04, 0x31
        /*0056*/ 	.short	(.L_17 - .L_16)


	//   ....[0]....
.L_16:
        /*0058*/ 	.word	0x000001e0


	//----- nvinfo : EIATTR_VRC_CTA_INIT_COUNT
	.align		4
.L_17:
        /*005c*/ 	.byte	0x02, 0x4a
	.zero		1
	.zero		1


	//----- nvinfo : EIATTR_EXIT_INSTR_OFFSETS
	.align		4
        /*0060*/ 	.byte	0x04, 0x1c
        /*0062*/ 	.short	(.L_19 - .L_18)


	//   ....[0]....
.L_18:
        /*0064*/ 	.word	0x00000070


	//   ....[1]....
        /*0068*/ 	.word	0x000001a0


	//   ....[2]....
        /*006c*/ 	.word	0x00000230


	//----- nvinfo : EIATTR_CBANK_PARAM_SIZE
	.align		4
.L_19:
        /*0070*/ 	.byte	0x03, 0x19
        /*0072*/ 	.short	0x001c


	//----- nvinfo : EIATTR_PARAM_CBANK
	.align		4
        /*0074*/ 	.byte	0x04, 0x0a
        /*0076*/ 	.short	(.L_21 - .L_20)
	.align		4
.L_20:
        /*0078*/ 	.word	index@(.nv.constant0._Z20countWordOccurrencesPKcS0_Pii)
        /*007c*/ 	.short	0x0380
        /*007e*/ 	.short	0x001c


	//----- nvinfo : EIATTR_SW_WAR
	.align		4
.L_21:
        /*0080*/ 	.byte	0x04, 0x36
        /*0082*/ 	.short	(.L_23 - .L_22)
.L_22:
        /*0084*/ 	.word	0x00000008
.L_23:


//--------------------- .nv.callgraph             --------------------------
	.section	.nv.callgraph,"",@"SHT_CUDA_CALLGRAPH"
	.align	4
	.sectionentsize	8
	.align		4
        /*0000*/ 	.word	0x00000000
	.align		4
        /*0004*/ 	.word	0xffffffff
	.align		4
        /*0008*/ 	.word	0x00000000
	.align		4
        /*000c*/ 	.word	0xfffffffe
	.align		4
        /*0010*/ 	.word	0x00000000
	.align		4
        /*0014*/ 	.word	0xfffffffd
	.align		4
        /*0018*/ 	.word	0x00000000
	.align		4
        /*001c*/ 	.word	0xfffffffc


//--------------------- .text._Z20countWordOccurrencesPKcS0_Pii --------------------------
	.section	.text._Z20countWordOccurrencesPKcS0_Pii,"ax",@progbits
	.align	128
        .global         _Z20countWordOccurrencesPKcS0_Pii
        .type           _Z20countWordOccurrencesPKcS0_Pii,@function
        .size           _Z20countWordOccurrencesPKcS0_Pii,(.L_x_3 - _Z20countWordOccurrencesPKcS0_Pii)
        .other          _Z20countWordOccurrencesPKcS0_Pii,@"STO_CUDA_ENTRY STV_DEFAULT"
_Z20countWordOccurrencesPKcS0_Pii:
.text._Z20countWordOccurrencesPKcS0_Pii:
[----:B------:R-:W-:Y:S01]  /*0000*/  LDC R1, c[0x0][0x37c] ;  /* 0x0000df00ff017b82 */ /* 0x000fe20000000800 */
[----:B------:R-:W0:Y:S07]  /*0010*/  S2R R3, SR_TID.X ;  /* 0x0000000000037919 */ /* 0x000e2e0000002100 */
[----:B------:R-:W0:Y:S01]  /*0020*/  S2UR UR4, SR_CTAID.X ;  /* 0x00000000000479c3 */ /* 0x000e220000002500 */
[----:B------:R-:W1:Y:S07]  /*0030*/  LDCU UR5, c[0x0][0x398] ;  /* 0x00007300ff0577ac */ /* 0x000e6e0008000800 */
[----:B------:R-:W0:Y:S02]  /*0040*/  LDC R0, c[0x0][0x360] ;  /* 0x0000d800ff007b82 */ /* 0x000e240000000800 */
[----:B0-----:R-:W-:-:S05]  /*0050*/  IMAD R0, R0, UR4, R3 ;  /* 0x0000000400007c24 */ /* 0x001fca000f8e0203 */
[----:B-1----:R-:W-:-:S13]  /*0060*/  ISETP.GE.AND P0, PT, R0, UR5, PT ;  /* 0x0000000500007c0c */ /* 0x002fda000bf06270 */
[----:B------:R-:W-:Y:S05]  /*0070*/  @P0 EXIT ;  /* 0x000000000000094d */ /* 0x000fea0003800000 */
[----:B------:R-:W-:Y:S01]  /*0080*/  UISETP.GE.AND UP0, UPT, UR5, 0x1, UPT ;  /* 0x000000010500788c */ /* 0x000fe2000bf06270 */
[----:B------:R-:W0:Y:S08]  /*0090*/  LDCU.64 UR6, c[0x0][0x358] ;  /* 0x00006b00ff0677ac */ /* 0x000e300008000a00 */
[----:B------:R-:W-:Y:S05]  /*00a0*/  BRA.U !UP0, `(.L_x_0) ;  /* 0x0000000108447547 */ /* 0x000fea000b800000 */
[----:B------:R-:W1:Y:S01]  /*00b0*/  LDCU UR9, c[0x0][0x398] ;  /* 0x00007300ff0977ac */ /* 0x000e620008000800 */
[----:B------:R-:W2:Y:S01]  /*00c0*/  LDCU.128 UR12, c[0x0][0x380] ;  /* 0x00007000ff0c77ac */ /* 0x000ea20008000c00 */
[----:B------:R-:W-:-:S05]  /*00d0*/  UMOV UR4, URZ ;  /* 0x000000ff00047c82 */ /* 0x000fca0008000000 */
.L_x_1:
[----:B--2---:R-:W-:Y:S02]  /*00e0*/  UIADD3 UR5, UP0, UPT, UR4, UR14, URZ ;  /* 0x0000000e04057290 */ /* 0x004fe4000ff1e0ff */
[----:B------:R-:W-:Y:S02]  /*00f0*/  VIADD R3, R0, UR4 ;  /* 0x0000000400037c36 */ /* 0x000fe40008000000 */
[----:B------:R-:W-:-:S03]  /*0100*/  UIADD3.X UR8, UPT, UPT, URZ, UR15, URZ, UP0, !UPT ;  /* 0x0000000fff087290 */ /* 0x000fc600087fe4ff */
[C---:B------:R-:W-:Y:S01]  /*0110*/  IADD3 R2, P0, PT, R3.reuse, UR12, RZ ;  /* 0x0000000c03027c10 */ /* 0x040fe2000ff1e0ff */
[----:B------:R-:W-:Y:S02]  /*0120*/  IMAD.U32 R4, RZ, RZ, UR5 ;  /* 0x00000005ff047e24 */ /* 0x000fe4000f8e00ff */
[----:B------:R-:W-:Y:S01]  /*0130*/  IMAD.U32 R5, RZ, RZ, UR8 ;  /* 0x00000008ff057e24 */ /* 0x000fe2000f8e00ff */
[----:B------:R-:W-:-:S05]  /*0140*/  LEA.HI.X.SX32 R3, R3, UR13, 0x1, P0 ;  /* 0x0000000d03037c11 */ /* 0x000fca00080f0eff */
[----:B0-----:R-:W2:Y:S04]  /*0150*/  LDG.E.U8 R2, desc[UR6][R2.64] ;  /* 0x0000000602027981 */ /* 0x001ea8000c1e1100 */
[----:B------:R-:W2:Y:S01]  /*0160*/  LDG.E.U8 R5, desc[UR6][R4.64] ;  /* 0x0000000604057981 */ /* 0x000ea2000c1e1100 */
[----:B------:R-:W-:-:S04]  /*0170*/  UIADD3 UR4, UPT, UPT, UR4, 0x1, URZ ;  /* 0x0000000104047890 */ /* 0x000fc8000fffe0ff */
[----:B-1----:R-:W-:Y:S01]  /*0180*/  UISETP.NE.AND UP0, UPT, UR4, UR9, UPT ;  /* 0x000000090400728c */ /* 0x002fe2000bf05270 */
[----:B--2---:R-:W-:-:S13]  /*0190*/  ISETP.NE.AND P0, PT, R2, R5, PT ;  /* 0x000000050200720c */ /* 0x004fda0003f05270 */
[----:B------:R-:W-:Y:S05]  /*01a0*/  @P0 EXIT ;  /* 0x000000000000094d */ /* 0x000fea0003800000 */
[----:B------:R-:W-:Y:S05]  /*01b0*/  BRA.U UP0, `(.L_x_1) ;  /* 0xfffffffd00c87547 */ /* 0x000fea000b83ffff */
.L_x_0:
[----:B------:R-:W1:Y:S01]  /*01c0*/  S2R R0, SR_LANEID ;  /* 0x0000000000007919 */ /* 0x000e620000000000 */
[----:B------:R-:W0:Y:S01]  /*01d0*/  LDC.64 R2, c[0x0][0x390] ;  /* 0x0000e400ff027b82 */ /* 0x000e220000000a00 */
[----:B------:R-:W-:Y:S02]  /*01e0*/  VOTEU.ANY UR5, UPT, PT ;  /* 0x0000000000057886 */ /* 0x000fe400038e0100 */
[----:B------:R-:W-:Y:S02]  /*01f0*/  UFLO.U32 UR8, UR5 ;  /* 0x00000005000872bd */ /* 0x000fe400080e0000 */
[----:B------:R-:W0:Y:S04]  /*0200*/  POPC R5, UR5 ;  /* 0x0000000500057d09 */ /* 0x000e280008000000 */
[----:B-1----:R-:W-:-:S13]  /*0210*/  ISETP.EQ.U32.AND P0, PT, R0, UR8, PT ;  /* 0x0000000800007c0c */ /* 0x002fda000bf02070 */
[----:B0-----:R-:W-:Y:S01]  /*0220*/  @P0 REDG.E.ADD.STRONG.GPU desc[UR6][R2.64], R5 ;  /* 0x000000050200098e */ /* 0x001fe2000c12e106 */
[----:B------:R-:W-:Y:S05]  /*0230*/  EXIT ;  /* 0x000000000000794d */ /* 0x000fea0003800000 */
.L_x_2:
[----:B------:R-:W-:-:S00]  /*0240*/  BRA `(.L_x_2) ;  /* 0xfffffffc00fc7947 */ /* 0x000fc0000383ffff */
[----:B------:R-:W-:-:S00]  /*0250*/  NOP ;  /* 0x0000000000007918 */ /* 0x000fc00000000000 */
        /* <DEDUP_REMOVED lines=10> */
.L_x_3:


//--------------------- .nv.shared.reserved.0     --------------------------
	.section	.nv.shared.reserved.0,"aw",@nobits
	.weak		__nv_reservedSMEM_offset_0_alias
	.size		__nv_reservedSMEM_offset_0_alias, 0, 64
	.other		__nv_reservedSMEM_offset_0_alias,@"STO_CUDA_RESERVED_SHARED STV_DEFAULT"
__nv_reservedSMEM_offset_0_alias:
	.zero		0
	.zero		64


//--------------------- .nv.constant0._Z20countWordOccurrencesPKcS0_Pii --------------------------
	.section	.nv.constant0._Z20countWordOccurrencesPKcS0_Pii,"a",@progbits
	.sectionflags	@""
	.align	4
.nv.constant0._Z20countWordOccurrencesPKcS0_Pii:
	.zero		924


//--------------------- SYMBOLS --------------------------

	.type		.nv.reservedSmem.offset0,@object
	.size		.nv.reservedSmem.offset0,0x4
